	.headerflags	@"EF_CUDA_TEXMODE_UNIFIED EF_CUDA_64BIT_ADDRESS EF_CUDA_ACCELERATORS EF_CUDA_SM90 EF_CUDA_VIRTUAL_SM(EF_CUDA_SM90)"
	.elftype	@"ET_EXEC"


//--------------------- .nv.info                  --------------------------
	.section	.nv.info,"",@"SHT_CUDA_INFO"
	.align	4


	//----- nvinfo : EIATTR_REGCOUNT
	.align		4
        /*0000*/ 	.byte	0x04, 0x2f
        /*0002*/ 	.short	(.L_3 - .L_2)
	.align		4
.L_2:
        /*0004*/ 	.word	index@(triton_poi_fused__native_batch_norm_legit_no_training_mul_sigmoid_25)
        /*0008*/ 	.word	0x0000001a


	//----- nvinfo : EIATTR_MIN_STACK_SIZE
	.align		4
.L_3:
        /*000c*/ 	.byte	0x04, 0x12
        /*000e*/ 	.short	(.L_5 - .L_4)
	.align		4
.L_4:
        /*0010*/ 	.word	index@(triton_poi_fused__native_batch_norm_legit_no_training_mul_sigmoid_25)
        /*0014*/ 	.word	0x00000000


	//----- nvinfo : EIATTR_FRAME_SIZE
	.align		4
.L_5:
        /*0018*/ 	.byte	0x04, 0x11
        /*001a*/ 	.short	(.L_7 - .L_6)
	.align		4
.L_6:
        /*001c*/ 	.word	index@(triton_poi_fused__native_batch_norm_legit_no_training_mul_sigmoid_25)
        /*0020*/ 	.word	0x00000000


	//----- nvinfo : EIATTR_MIN_STACK_SIZE
	.align		4
.L_7:
        /*0024*/ 	.byte	0x04, 0x12
        /*0026*/ 	.short	(.L_9 - .L_8)
	.align		4
.L_8:
        /*0028*/ 	.word	index@(triton_poi_fused__native_batch_norm_legit_no_training_mul_sigmoid_25)
        /*002c*/ 	.word	0x00000000
.L_9:


//--------------------- .nv.info.triton_poi_fused__native_batch_norm_legit_no_training_mul_sigmoid_25 --------------------------
	.section	.nv.info.triton_poi_fused__native_batch_norm_legit_no_training_mul_sigmoid_25,"",@"SHT_CUDA_INFO"
	.sectionflags	@""
	.align	4


	//----- nvinfo : EIATTR_CUDA_API_VERSION
	.align		4
        /*0000*/ 	.byte	0x04, 0x37
        /*0002*/ 	.short	(.L_11 - .L_10)
.L_10:
        /*0004*/ 	.word	0x0000007c


	//----- nvinfo : EIATTR_KPARAM_INFO
	.align		4
.L_11:
        /*0008*/ 	.byte	0x04, 0x17
        /*000a*/ 	.short	(.L_13 - .L_12)
.L_12:
        /*000c*/ 	.word	0x00000000
        /*0010*/ 	.short	0x0007
        /*0012*/ 	.short	0x0034
        /*0014*/ 	.byte	0x00, 0xf0, 0x11, 0x00


	//----- nvinfo : EIATTR_KPARAM_INFO
	.align		4
.L_13:
        /*0018*/ 	.byte	0x04, 0x17
        /*001a*/ 	.short	(.L_15 - .L_14)
.L_14:
        /*001c*/ 	.word	0x00000000
        /*0020*/ 	.short	0x0006
        /*0022*/ 	.short	0x0030
        /*0024*/ 	.byte	0x00, 0xf0, 0x11, 0x00


	//----- nvinfo : EIATTR_KPARAM_INFO
	.align		4
.L_15:
        /*0028*/ 	.byte	0x04, 0x17
        /*002a*/ 	.short	(.L_17 - .L_16)
.L_16:
        /*002c*/ 	.word	0x00000000
        /*0030*/ 	.short	0x0005
        /*0032*/ 	.short	0x0028
        /*0034*/ 	.byte	0x00, 0xf4, 0x21, 0x00


	//----- nvinfo : EIATTR_KPARAM_INFO
	.align		4
.L_17:
        /*0038*/ 	.byte	0x04, 0x17
        /*003a*/ 	.short	(.L_19 - .L_18)
.L_18:
        /*003c*/ 	.word	0x00000000
        /*0040*/ 	.short	0x0004
        /*0042*/ 	.short	0x0020
        /*0044*/ 	.byte	0x00, 0xf4, 0x21, 0x00


	//----- nvinfo : EIATTR_KPARAM_INFO
	.align		4
.L_19:
        /*0048*/ 	.byte	0x04, 0x17
        /*004a*/ 	.short	(.L_21 - .L_20)
.L_20:
        /*004c*/ 	.word	0x00000000
        /*0050*/ 	.short	0x0003
        /*0052*/ 	.short	0x0018
        /*0054*/ 	.byte	0x00, 0xf4, 0x21, 0x00


	//----- nvinfo : EIATTR_KPARAM_INFO
	.align		4
.L_21:
        /*0058*/ 	.byte	0x04, 0x17
        /*005a*/ 	.short	(.L_23 - .L_22)
.L_22:
        /*005c*/ 	.word	0x00000000
        /*0060*/ 	.short	0x0002
        /*0062*/ 	.short	0x0010
        /*0064*/ 	.byte	0x00, 0xf4, 0x21, 0x00


	//----- nvinfo : EIATTR_KPARAM_INFO
	.align		4
.L_23:
        /*0068*/ 	.byte	0x04, 0x17
        /*006a*/ 	.short	(.L_25 - .L_24)
.L_24:
        /*006c*/ 	.word	0x00000000
        /*0070*/ 	.short	0x0001
        /*0072*/ 	.short	0x0008
        /*0074*/ 	.byte	0x00, 0xf4, 0x21, 0x00


	//----- nvinfo : EIATTR_KPARAM_INFO
	.align		4
.L_25:
        /*0078*/ 	.byte	0x04, 0x17
        /*007a*/ 	.short	(.L_27 - .L_26)
.L_26:
        /*007c*/ 	.word	0x00000000
        /*0080*/ 	.short	0x0000
        /*0082*/ 	.short	0x0000
        /*0084*/ 	.byte	0x00, 0xf4, 0x21, 0x00


	//----- nvinfo : EIATTR_SPARSE_MMA_MASK
	.align		4
.L_27:
        /*0088*/ 	.byte	0x03, 0x50
        /*008a*/ 	.short	0x0000


	//----- nvinfo : EIATTR_MAXREG_COUNT
	.align		4
        /*008c*/ 	.byte	0x03, 0x1b
        /*008e*/ 	.short	0x00ff


	//----- nvinfo : EIATTR_EXIT_INSTR_OFFSETS
	.align		4
        /*0090*/ 	.byte	0x04, 0x1c
        /*0092*/ 	.short	(.L_29 - .L_28)


	//   ....[0]....
.L_28:
        /*0094*/ 	.word	0x000006d0


	//   ....[1]....
        /*0098*/ 	.word	0x000007a0


	//----- nvinfo : EIATTR_REQNTID
	.align		4
.L_29:
        /*009c*/ 	.byte	0x04, 0x10
        /*009e*/ 	.short	(.L_31 - .L_30)
.L_30:
        /*00a0*/ 	.word	0x00000080
        /*00a4*/ 	.word	0x00000001
        /*00a8*/ 	.word	0x00000001


	//----- nvinfo : EIATTR_CBANK_PARAM_SIZE
	.align		4
.L_31:
        /*00ac*/ 	.byte	0x03, 0x19
        /*00ae*/ 	.short	0x0038


	//----- nvinfo : EIATTR_PARAM_CBANK
	.align		4
        /*00b0*/ 	.byte	0x04, 0x0a
        /*00b2*/ 	.short	(.L_33 - .L_32)
	.align		4
.L_32:
        /*00b4*/ 	.word	index@(.nv.constant0.triton_poi_fused__native_batch_norm_legit_no_training_mul_sigmoid_25)
        /*00b8*/ 	.short	0x0210
        /*00ba*/ 	.short	0x0038


	//----- nvinfo : EIATTR_SW_WAR
	.align		4
.L_33:
        /*00bc*/ 	.byte	0x04, 0x36
        /*00be*/ 	.short	(.L_35 - .L_34)
.L_34:
        /*00c0*/ 	.word	0x00000008
.L_35:


//--------------------- .nv.callgraph             --------------------------
	.section	.nv.callgraph,"",@"SHT_CUDA_CALLGRAPH"
	.align	4
	.sectionentsize	8
	.align		4
        /*0000*/ 	.word	0x00000000
	.align		4
        /*0004*/ 	.word	0xffffffff
	.align		4
        /*0008*/ 	.word	0x00000000
	.align		4
        /*000c*/ 	.word	0xfffffffe
	.align		4
        /*0010*/ 	.word	0x00000000
	.align		4
        /*0014*/ 	.word	0xfffffffd
	.align		4
        /*0018*/ 	.word	0x00000000
	.align		4
        /*001c*/ 	.word	0xfffffffc


//--------------------- .nv.constant4             --------------------------
	.section	.nv.constant4,"a",@progbits
	.align	8
	.align		8
.nv.constant4:
        /*0000*/ 	.dword	_$_str
	.align		8
        /*0008*/ 	.dword	_$_str_$_2


//--------------------- .text.triton_poi_fused__native_batch_norm_legit_no_training_mul_sigmoid_25 --------------------------
	.section	.text.triton_poi_fused__native_batch_norm_legit_no_training_mul_sigmoid_25,"ax",@progbits
	.sectionflags	@"SHF_BARRIERS=1"
	.align	128
        .global         triton_poi_fused__native_batch_norm_legit_no_training_mul_sigmoid_25
        .type           triton_poi_fused__native_batch_norm_legit_no_training_mul_sigmoid_25,@function
        .size           triton_poi_fused__native_batch_norm_legit_no_training_mul_sigmoid_25,(.L_x_1 - triton_poi_fused__native_batch_norm_legit_no_training_mul_sigmoid_25)
        .other          triton_poi_fused__native_batch_norm_legit_no_training_mul_sigmoid_25,@"STO_CUDA_ENTRY STV_DEFAULT"
triton_poi_fused__native_batch_norm_legit_no_training_mul_sigmoid_25:
.text.triton_poi_fused__native_batch_norm_legit_no_training_mul_sigmoid_25:
[----:B------:R-:W0:Y:S01]  /*0000*/  LDC R1, c[0x0][0x28] ;  /* 0x00000a00ff017b82 */ /* 0x000e220000000800 */
[----:B------:R-:W1:Y:S07]  /*0010*/  S2R R11, SR_CTAID.X ;  /* 0x00000000000b7919 */ /* 0x000e6e0000002500 */
[----:B------:R-:W2:Y:S01]  /*0020*/  LDC.64 R4, c[0x0][0x220] ;  /* 0x00008800ff047b82 */ /* 0x000ea20000000a00 */
[----:B------:R-:W-:Y:S01]  /*0030*/  CS2R R6, SRZ ;  /* 0x0000000000067805 */ /* 0x000fe2000001ff00 */
[----:B------:R-:W-:Y:S01]  /*0040*/  ULDC.64 UR6, c[0x0][0x208] ;  /* 0x0000820000067ab9 */ /* 0x000fe20000000a00 */
[----:B------:R-:W3:Y:S01]  /*0050*/  S2R R0, SR_TID.X ;  /* 0x0000000000007919 */ /* 0x000ee20000002100 */
[----:B------:R-:W4:Y:S04]  /*0060*/  S2R R9, SR_CTAID.Y ;  /* 0x0000000000097919 */ /* 0x000f280000002600 */
[----:B------:R-:W5:Y:S08]  /*0070*/  LDC.64 R2, c[0x0][0x210] ;  /* 0x00008400ff027b82 */ /* 0x000f700000000a00 */
[----:B------:R-:W5:Y:S08]  /*0080*/  LDC.64 R18, c[0x0][0x218] ;  /* 0x00008600ff127b82 */ /* 0x000f700000000a00 */
[----:B------:R-:W5:Y:S01]  /*0090*/  LDC.64 R14, c[0x0][0x228] ;  /* 0x00008a00ff0e7b82 */ /* 0x000f620000000a00 */
[----:B-1----:R-:W-:-:S07]  /*00a0*/  SHF.L.U32 R11, R11, 0x5, RZ ;  /* 0x000000050b0b7819 */ /* 0x002fce00000006ff */
[----:B------:R-:W1:Y:S01]  /*00b0*/  LDC.64 R12, c[0x0][0x230] ;  /* 0x00008c00ff0c7b82 */ /* 0x000e620000000a00 */
[----:B---3--:R-:W-:-:S04]  /*00c0*/  SHF.L.U32 R8, R0, 0x1, RZ ;  /* 0x0000000100087819 */ /* 0x008fc800000006ff */
[----:B------:R-:W-:-:S04]  /*00d0*/  LOP3.LUT R17, R11, 0x1e, R8, 0xf8, !PT ;  /* 0x0000001e0b117812 */ /* 0x000fc800078ef808 */
[C---:B------:R-:W-:Y:S01]  /*00e0*/  ISETP.GE.AND P1, PT, R17.reuse, 0x20, PT ;  /* 0x000000201100780c */ /* 0x040fe20003f26270 */
[----:B--2---:R-:W-:-:S12]  /*00f0*/  IMAD.WIDE R4, R17, 0x4, R4 ;  /* 0x0000000411047825 */ /* 0x004fd800078e0204 */
[----:B------:R2:W3:Y:S01]  /*0100*/  @!P1 LDG.E.EL.64 R6, desc[UR6][R4.64] ;  /* 0x0000000604069981 */ /* 0x0004e2000c2e1b00 */
[----:B------:R-:W-:Y:S01]  /*0110*/  SHF.R.U32.HI R10, RZ, 0x4, R0 ;  /* 0x00000004ff0a7819 */ /* 0x000fe20000011600 */
[----:B----4-:R-:W-:Y:S02]  /*0120*/  IMAD.SHL.U32 R9, R9, 0x8, RZ ;  /* 0x0000000809097824 */ /* 0x010fe400078e00ff */
[----:B0----5:R-:W-:Y:S01]  /*0130*/  IMAD.WIDE R18, R17, 0x4, R18 ;  /* 0x0000000411127825 */ /* 0x021fe200078e0212 */
[----:B------:R-:W-:-:S04]  /*0140*/  SGXT.U32 R10, R10, 0x3 ;  /* 0x000000030a0a781a */ /* 0x000fc80000000000 */
[----:B------:R-:W-:Y:S02]  /*0150*/  LOP3.LUT R16, R9, R10, RZ, 0xfc, !PT ;  /* 0x0000000a09107212 */ /* 0x000fe400078efcff */
[----:B--2---:R-:W-:Y:S02]  /*0160*/  CS2R R4, SRZ ;  /* 0x0000000000047805 */ /* 0x004fe4000001ff00 */
[C---:B------:R-:W-:Y:S02]  /*0170*/  ISETP.LT.AND P0, PT, R16.reuse, 0x40, !P1 ;  /* 0x000000401000780c */ /* 0x040fe40004f01270 */
[----:B------:R-:W-:Y:S02]  /*0180*/  LEA R21, R16, R17, 0x5 ;  /* 0x0000001110157211 */ /* 0x000fe400078e28ff */
[----:B------:R0:W2:Y:S03]  /*0190*/  @!P1 LDG.E.EL.64 R4, desc[UR6][R18.64] ;  /* 0x0000000612049981 */ /* 0x0000a6000c2e1b00 */
[----:B------:R-:W-:Y:S01]  /*01a0*/  IMAD.WIDE R20, R21, 0x4, R2 ;  /* 0x0000000415147825 */ /* 0x000fe200078e0202 */
[----:B------:R-:W-:-:S03]  /*01b0*/  CS2R R2, SRZ ;  /* 0x0000000000027805 */ /* 0x000fc6000001ff00 */
[C---:B------:R-:W-:Y:S01]  /*01c0*/  IMAD.WIDE R22, R17.reuse, 0x4, R14 ;  /* 0x0000000411167825 */ /* 0x040fe200078e020e */
[----:B------:R-:W-:Y:S02]  /*01d0*/  CS2R R14, SRZ ;  /* 0x00000000000e7805 */ /* 0x000fe4000001ff00 */
[----:B------:R-:W2:Y:S01]  /*01e0*/  @P0 LDG.E.EL.64 R2, desc[UR6][R20.64] ;  /* 0x0000000614020981 */ /* 0x000ea2000c2e1b00 */
[----:B-1----:R-:W-:Y:S01]  /*01f0*/  IMAD.WIDE R16, R17, 0x4, R12 ;  /* 0x0000000411107825 */ /* 0x002fe200078e020c */
[----:B------:R-:W-:Y:S02]  /*0200*/  CS2R R12, SRZ ;  /* 0x00000000000c7805 */ /* 0x000fe4000001ff00 */
[----:B------:R-:W4:Y:S04]  /*0210*/  @!P1 LDG.E.EL.64 R14, desc[UR6][R22.64] ;  /* 0x00000006160e9981 */ /* 0x000f28000c2e1b00 */
[----:B------:R1:W4:Y:S01]  /*0220*/  @!P1 LDG.E.EL.64 R12, desc[UR6][R16.64] ;  /* 0x00000006100c9981 */ /* 0x000322000c2e1b00 */
[----:B------:R-:W5:Y:S01]  /*0230*/  S2UR UR5, SR_CgaCtaId ;  /* 0x00000000000579c3 */ /* 0x000f620000008800 */
[----:B------:R-:W-:-:S02]  /*0240*/  UMOV UR4, 0x400 ;  /* 0x0000040000047882 */ /* 0x000fc40000000000 */
[----:B-----5:R-:W-:Y:S01]  /*0250*/  UPRMT UR4, UR5, 0x654, UR4 ;  /* 0x0000065405047896 */ /* 0x020fe20008000004 */
[----:B------:R-:W-:Y:S02]  /*0260*/  LOP3.LUT R9, R9, 0x6, R8, 0xf8, !PT ;  /* 0x0000000609097812 */ /* 0x000fe400078ef808 */
[----:B------:R-:W-:Y:S01]  /*0270*/  LOP3.LUT R8, R8, 0xf8, RZ, 0xc0, !PT ;  /* 0x000000f808087812 */ /* 0x000fe200078ec0ff */
[----:B---3--:R-:W-:Y:S01]  /*0280*/  FADD R6, R6, 0.0010000000474974513054 ;  /* 0x3a83126f06067421 */ /* 0x008fe20000000000 */
[----:B------:R-:W-:-:S03]  /*0290*/  FADD R7, R7, 0.0010000000474974513054 ;  /* 0x3a83126f07077421 */ /* 0x000fc60000000000 */
[----:B0-----:R-:W0:Y:S08]  /*02a0*/  MUFU.SQRT R18, R6 ;  /* 0x0000000600127308 */ /* 0x001e300000002000 */
[----:B------:R-:W3:Y:S01]  /*02b0*/  MUFU.SQRT R19, R7 ;  /* 0x0000000700137308 */ /* 0x000ee20000002000 */
[C---:B0-----:R-:W-:Y:S02]  /*02c0*/  FSETP.GT.AND P0, PT, R18.reuse, 8.50705917302346158658e+37, PT ;  /* 0x7e8000001200780b */ /* 0x041fe40003f04000 */
[----:B------:R-:W-:-:S02]  /*02d0*/  FSETP.GEU.AND P2, PT, R18, 1.175494350822287508e-38, PT ;  /* 0x008000001200780b */ /* 0x000fc40003f4e000 */
[C---:B---3--:R-:W-:Y:S02]  /*02e0*/  FSETP.GT.AND P1, PT, R19.reuse, 8.50705917302346158658e+37, PT ;  /* 0x7e8000001300780b */ /* 0x048fe40003f24000 */
[----:B------:R-:W-:-:S07]  /*02f0*/  FSETP.GEU.AND P3, PT, R19, 1.175494350822287508e-38, PT ;  /* 0x008000001300780b */ /* 0x000fce0003f6e000 */
[----:B------:R-:W-:-:S04]  /*0300*/  @P0 FMUL R18, R18, 0.25 ;  /* 0x3e80000012120820 */ /* 0x000fc80000400000 */
[----:B------:R-:W-:Y:S01]  /*0310*/  @!P2 FMUL R18, R18, 16777216 ;  /* 0x4b8000001212a820 */ /* 0x000fe20000400000 */
[----:B------:R-:W-:-:S04]  /*0320*/  @P1 FMUL R19, R19, 0.25 ;  /* 0x3e80000013131820 */ /* 0x000fc80000400000 */
[----:B------:R-:W-:Y:S01]  /*0330*/  @!P3 FMUL R19, R19, 16777216 ;  /* 0x4b8000001313b820 */ /* 0x000fe20000400000 */
[----:B------:R-:W0:Y:S01]  /*0340*/  MUFU.RCP R18, R18 ;  /* 0x0000001200127308 */ /* 0x000e220000001000 */
[----:B------:R-:W-:-:S07]  /*0350*/  IMAD.MOV.U32 R6, RZ, RZ, 0x3e800000 ;  /* 0x3e800000ff067424 */ /* 0x000fce00078e00ff */
[----:B------:R-:W3:Y:S01]  /*0360*/  MUFU.RCP R19, R19 ;  /* 0x0000001300137308 */ /* 0x000ee20000001000 */
[C---:B------:R-:W-:Y:S02]  /*0370*/  FSEL R7, R6.reuse, 1, P0 ;  /* 0x3f80000006077808 */ /* 0x040fe40000000000 */
[----:B-1----:R-:W-:-:S03]  /*0380*/  FSEL R16, R6, 1, P1 ;  /* 0x3f80000006107808 */ /* 0x002fc60000800000 */
[----:B------:R-:W-:Y:S02]  /*0390*/  @!P2 FMUL R7, R7, 16777216 ;  /* 0x4b8000000707a820 */ /* 0x000fe40000400000 */
[----:B------:R-:W-:Y:S01]  /*03a0*/  @!P3 FMUL R16, R16, 16777216 ;  /* 0x4b8000001010b820 */ /* 0x000fe20000400000 */
[----:B--2---:R-:W-:Y:S01]  /*03b0*/  FADD R2, -R4, R2 ;  /* 0x0000000204027221 */ /* 0x004fe20000000100 */
[----:B0-----:R-:W-:Y:S01]  /*03c0*/  FMUL R7, R18, R7 ;  /* 0x0000000712077220 */ /* 0x001fe20000400000 */
[----:B------:R-:W-:Y:S01]  /*03d0*/  FADD R3, -R5, R3 ;  /* 0x0000000305037221 */ /* 0x000fe20000000100 */
[----:B---3--:R-:W-:Y:S02]  /*03e0*/  FMUL R16, R19, R16 ;  /* 0x0000001013107220 */ /* 0x008fe40000400000 */
[----:B------:R-:W-:Y:S02]  /*03f0*/  FMUL R7, R2, R7 ;  /* 0x0000000702077220 */ /* 0x000fe40000400000 */
[----:B------:R-:W-:-:S02]  /*0400*/  FMUL R16, R3, R16 ;  /* 0x0000001003107220 */ /* 0x000fc40000400000 */
[----:B----4-:R-:W-:Y:S02]  /*0410*/  FFMA R12, R7, R14, R12 ;  /* 0x0000000e070c7223 */ /* 0x010fe4000000000c */
[----:B------:R-:W-:Y:S02]  /*0420*/  FFMA R13, R16, R15, R13 ;  /* 0x0000000f100d7223 */ /* 0x000fe4000000000d */
[----:B------:R-:W-:Y:S02]  /*0430*/  FADD R2, RZ, -R12 ;  /* 0x8000000cff027221 */ /* 0x000fe40000000000 */
[----:B------:R-:W-:Y:S02]  /*0440*/  FADD R3, RZ, -R13 ;  /* 0x8000000dff037221 */ /* 0x000fe40000000000 */
[----:B------:R-:W-:Y:S02]  /*0450*/  FMUL R2, R2, 1.4426950216293334961 ;  /* 0x3fb8aa3b02027820 */ /* 0x000fe40000400000 */
[----:B------:R-:W-:-:S03]  /*0460*/  FMUL R4, R3, 1.4426950216293334961 ;  /* 0x3fb8aa3b03047820 */ /* 0x000fc60000400000 */
[----:B------:R-:W-:Y:S02]  /*0470*/  FSETP.GEU.AND P0, PT, R2, -126, PT ;  /* 0xc2fc00000200780b */ /* 0x000fe40003f0e000 */
[----:B------:R-:W-:-:S11]  /*0480*/  FSETP.GEU.AND P1, PT, R4, -126, PT ;  /* 0xc2fc00000400780b */ /* 0x000fd60003f2e000 */
[----:B------:R-:W-:Y:S02]  /*0490*/  @!P0 FMUL R2, R2, 0.5 ;  /* 0x3f00000002028820 */ /* 0x000fe40000400000 */
[----:B------:R-:W-:Y:S02]  /*04a0*/  @!P1 FMUL R4, R4, 0.5 ;  /* 0x3f00000004049820 */ /* 0x000fe40000400000 */
[----:B------:R-:W0:Y:S08]  /*04b0*/  MUFU.EX2 R3, R2 ;  /* 0x0000000200037308 */ /* 0x000e300000000800 */
[----:B------:R-:W1:Y:S01]  /*04c0*/  MUFU.EX2 R5, R4 ;  /* 0x0000000400057308 */ /* 0x000e620000000800 */
[----:B0-----:R-:W-:-:S04]  /*04d0*/  @!P0 FMUL R3, R3, R3 ;  /* 0x0000000303038220 */ /* 0x001fc80000400000 */
[----:B------:R-:W-:Y:S01]  /*04e0*/  FADD R3, R3, 1 ;  /* 0x3f80000003037421 */ /* 0x000fe20000000000 */
[----:B-1----:R-:W-:-:S04]  /*04f0*/  @!P1 FMUL R5, R5, R5 ;  /* 0x0000000505059220 */ /* 0x002fc80000400000 */
[----:B------:R-:W-:Y:S01]  /*0500*/  FADD R5, R5, 1 ;  /* 0x3f80000005057421 */ /* 0x000fe20000000000 */
[----:B------:R-:W-:-:S04]  /*0510*/  FSETP.GT.AND P0, PT, R3, 8.50705917302346158658e+37, PT ;  /* 0x7e8000000300780b */ /* 0x000fc80003f04000 */
[----:B------:R-:W-:-:S09]  /*0520*/  FSETP.GT.AND P1, PT, R5, 8.50705917302346158658e+37, PT ;  /* 0x7e8000000500780b */ /* 0x000fd20003f24000 */
[----:B------:R-:W-:-:S04]  /*0530*/  @P0 FMUL R3, R3, 0.25 ;  /* 0x3e80000003030820 */ /* 0x000fc80000400000 */
[----:B------:R-:W-:Y:S02]  /*0540*/  @P1 FMUL R5, R5, 0.25 ;  /* 0x3e80000005051820 */ /* 0x000fe40000400000 */
[----:B------:R-:W0:Y:S01]  /*0550*/  MUFU.RCP R3, R3 ;  /* 0x0000000300037308 */ /* 0x000e220000001000 */
[----:B------:R-:W-:Y:S02]  /*0560*/  SHF.L.U32 R2, R0, 0x4, RZ ;  /* 0x0000000400027819 */ /* 0x000fe400000006ff */
[----:B------:R-:W-:-:S05]  /*0570*/  SHF.R.U32.HI R4, RZ, 0x2, R0 ;  /* 0x00000002ff047819 */ /* 0x000fca0000011600 */
[----:B------:R-:W1:Y:S01]  /*0580*/  MUFU.RCP R5, R5 ;  /* 0x0000000500057308 */ /* 0x000e620000001000 */
[----:B------:R-:W-:Y:S02]  /*0590*/  LOP3.LUT R7, R2, 0xf0, RZ, 0xc0, !PT ;  /* 0x000000f002077812 */ /* 0x000fe400078ec0ff */
[----:B------:R-:W-:Y:S02]  /*05a0*/  SGXT.U32 R2, R4, 0x5 ;  /* 0x000000050402781a */ /* 0x000fe40000000000 */
[C---:B------:R-:W-:Y:S02]  /*05b0*/  FSEL R4, R6.reuse, 1, P0 ;  /* 0x3f80000006047808 */ /* 0x040fe40000000000 */
[----:B------:R-:W-:Y:S02]  /*05c0*/  FSEL R6, R6, 1, P1 ;  /* 0x3f80000006067808 */ /* 0x000fe40000800000 */
[C---:B------:R-:W-:Y:S01]  /*05d0*/  LOP3.LUT R10, R7.reuse, R10, RZ, 0xfc, !PT ;  /* 0x0000000a070a7212 */ /* 0x040fe200078efcff */
[----:B------:R-:W-:-:S02]  /*05e0*/  VIADD R7, R7, UR4 ;  /* 0x0000000407077c36 */ /* 0x000fc40008000000 */
[----:B0-----:R-:W-:Y:S01]  /*05f0*/  FMUL R3, R3, R4 ;  /* 0x0000000403037220 */ /* 0x001fe20000400000 */
[----:B-1----:R-:W-:Y:S02]  /*0600*/  FMUL R6, R5, R6 ;  /* 0x0000000605067220 */ /* 0x002fe40000400000 */
[----:B------:R-:W-:Y:S01]  /*0610*/  LEA R7, R10, R7, 0x2 ;  /* 0x000000070a077211 */ /* 0x000fe200078e10ff */
[----:B------:R-:W-:Y:S01]  /*0620*/  FMUL R3, R12, R3 ;  /* 0x000000030c037220 */ /* 0x000fe20000400000 */
[----:B------:R-:W-:-:S04]  /*0630*/  FMUL R6, R13, R6 ;  /* 0x000000060d067220 */ /* 0x000fc80000400000 */
[----:B------:R0:W-:Y:S04]  /*0640*/  STS [R7], R3 ;  /* 0x0000000307007388 */ /* 0x0001e80000000800 */
[----:B------:R0:W-:Y:S01]  /*0650*/  STS [R7+0x28], R6 ;  /* 0x0000280607007388 */ /* 0x0001e20000000800 */
[----:B------:R-:W-:Y:S01]  /*0660*/  LOP3.LUT R11, R11, R2, RZ, 0xfc, !PT ;  /* 0x000000020b0b7212 */ /* 0x000fe200078efcff */
[----:B------:R-:W-:Y:S03]  /*0670*/  BAR.SYNC.DEFER_BLOCKING 0x0 ;  /* 0x0000000000007b1d */ /* 0x000fe60000010000 */
[----:B------:R-:W-:Y:S01]  /*0680*/  ISETP.GE.AND P0, PT, R11, 0x20, PT ;  /* 0x000000200b00780c */ /* 0x000fe20003f06270 */
[----:B------:R-:W-:-:S03]  /*0690*/  IMAD.SHL.U32 R0, R0, 0x8, RZ ;  /* 0x0000000800007824 */ /* 0x000fc600078e00ff */
[----:B------:R-:W-:Y:S02]  /*06a0*/  ISETP.LT.AND P0, PT, R9, 0x40, !P0 ;  /* 0x000000400900780c */ /* 0x000fe40004701270 */
[----:B------:R-:W-:-:S04]  /*06b0*/  LOP3.LUT R5, R0, 0x3f8, RZ, 0xc0, !PT ;  /* 0x000003f800057812 */ /* 0x000fc800078ec0ff */
[----:B------:R-:W-:-:S07]  /*06c0*/  IADD3 R8, R5, UR4, R8 ;  /* 0x0000000405087c10 */ /* 0x000fce000fffe008 */
[----:B0-----:R-:W-:Y:S05]  /*06d0*/  @!P0 EXIT ;  /* 0x000000000000894d */ /* 0x001fea0003800000 */
[----:B------:R-:W0:Y:S01]  /*06e0*/  LDS.64 R6, [R8] ;  /* 0x0000000008067984 */ /* 0x000e220000000a00 */
[----:B------:R-:W-:Y:S01]  /*06f0*/  SHF.R.S32.HI R0, RZ, 0x1f, R9 ;  /* 0x0000001fff007819 */ /* 0x000fe20000011409 */
[----:B------:R-:W1:Y:S03]  /*0700*/  LDC.64 R2, c[0x0][0x238] ;  /* 0x00008e00ff027b82 */ /* 0x000e660000000a00 */
[----:B------:R-:W-:-:S04]  /*0710*/  LEA.HI R0, R0, R9, RZ, 0x4 ;  /* 0x0000000900007211 */ /* 0x000fc800078f20ff */
[C---:B------:R-:W-:Y:S01]  /*0720*/  LOP3.LUT R4, R0.reuse, 0xfffffff0, RZ, 0xc0, !PT ;  /* 0xfffffff000047812 */ /* 0x040fe200078ec0ff */
[----:B------:R-:W-:-:S03]  /*0730*/  IMAD.SHL.U32 R0, R0, 0x20, RZ ;  /* 0x0000002000007824 */ /* 0x000fc600078e00ff */
[----:B------:R-:W-:Y:S02]  /*0740*/  IADD3 R4, R9, -R4, RZ ;  /* 0x8000000409047210 */ /* 0x000fe40007ffe0ff */
[----:B------:R-:W-:Y:S02]  /*0750*/  LOP3.LUT R5, R0, 0xfffffe00, RZ, 0xc0, !PT ;  /* 0xfffffe0000057812 */ /* 0x000fe400078ec0ff */
[----:B------:R-:W-:-:S05]  /*0760*/  LEA R4, R11, R4, 0x4 ;  /* 0x000000040b047211 */ /* 0x000fca00078e20ff */
[----:B------:R-:W-:-:S04]  /*0770*/  IMAD.IADD R5, R4, 0x1, R5 ;  /* 0x0000000104057824 */ /* 0x000fc800078e0205 */
[----:B-1----:R-:W-:-:S05]  /*0780*/  IMAD.WIDE R2, R5, 0x4, R2 ;  /* 0x0000000405027825 */ /* 0x002fca00078e0202 */
[----:B0-----:R-:W-:Y:S01]  /*0790*/  STG.E.64 desc[UR6][R2.64], R6 ;  /* 0x0000000602007986 */ /* 0x001fe2000c101b06 */
[----:B------:R-:W-:Y:S05]  /*07a0*/  EXIT ;  /* 0x000000000000794d */ /* 0x000fea0003800000 */
.L_x_0:
[----:B------:R-:W-:-:S00]  /*07b0*/  BRA `(.L_x_0) ;  /* 0xfffffffc00fc7947 */ /* 0x000fc0000383ffff */
[----:B------:R-:W-:-:S00]  /*07c0*/  NOP ;  /* 0x0000000000007918 */ /* 0x000fc00000000000 */
        /* <DEDUP_REMOVED lines=11> */
.L_x_1:


//--------------------- .nv.global.init           --------------------------
	.section	.nv.global.init,"aw",@progbits
.nv.global.init:
	.type		_$_str,@object
	.size		_$_str,(_$_str_$_2 - _$_str)
_$_str:
        /*0000*/ 	.byte	0x5f, 0x5f, 0x43, 0x55, 0x44, 0x41, 0x5f, 0x46, 0x54, 0x5a, 0x00
	.type		_$_str_$_2,@object
	.size		_$_str_$_2,(.L_1 - _$_str_$_2)
_$_str_$_2:
        /*000b*/ 	.byte	0x5f, 0x5f, 0x43, 0x55, 0x44, 0x41, 0x5f, 0x50, 0x52, 0x45, 0x43, 0x5f, 0x53, 0x51, 0x52, 0x54
        /*001b*/ 	.byte	0x00
.L_1:


//--------------------- .nv.shared.triton_poi_fused__native_batch_norm_legit_no_training_mul_sigmoid_25 --------------------------
	.section	.nv.shared.triton_poi_fused__native_batch_norm_legit_no_training_mul_sigmoid_25,"aw",@nobits
	.sectionflags	@""
	.align	16
	.zero		1024


//--------------------- .nv.constant0.triton_poi_fused__native_batch_norm_legit_no_training_mul_sigmoid_25 --------------------------
	.section	.nv.constant0.triton_poi_fused__native_batch_norm_legit_no_training_mul_sigmoid_25,"a",@progbits
	.sectionflags	@""
	.align	4
.nv.constant0.triton_poi_fused__native_batch_norm_legit_no_training_mul_sigmoid_25:
	.zero		584
